	.headerflags	@"EF_CUDA_TEXMODE_UNIFIED EF_CUDA_64BIT_ADDRESS EF_CUDA_ACCELERATORS EF_CUDA_SM90 EF_CUDA_VIRTUAL_SM(EF_CUDA_SM90)"
	.elftype	@"ET_EXEC"


//--------------------- .nv.info                  --------------------------
	.section	.nv.info,"",@"SHT_CUDA_INFO"
	.align	4


	//----- nvinfo : EIATTR_REGCOUNT
	.align		4
        /*0000*/ 	.byte	0x04, 0x2f
        /*0002*/ 	.short	(.L_1 - .L_0)
	.align		4
.L_0:
        /*0004*/ 	.word	index@(triton_poi_fused_add_native_batch_norm_backward_23)
        /*0008*/ 	.word	0x0000001e


	//----- nvinfo : EIATTR_MIN_STACK_SIZE
	.align		4
.L_1:
        /*000c*/ 	.byte	0x04, 0x12
        /*000e*/ 	.short	(.L_3 - .L_2)
	.align		4
.L_2:
        /*0010*/ 	.word	index@(triton_poi_fused_add_native_batch_norm_backward_23)
        /*0014*/ 	.word	0x00000000


	//----- nvinfo : EIATTR_FRAME_SIZE
	.align		4
.L_3:
        /*0018*/ 	.byte	0x04, 0x11
        /*001a*/ 	.short	(.L_5 - .L_4)
	.align		4
.L_4:
        /*001c*/ 	.word	index@(triton_poi_fused_add_native_batch_norm_backward_23)
        /*0020*/ 	.word	0x00000000


	//----- nvinfo : EIATTR_MIN_STACK_SIZE
	.align		4
.L_5:
        /*0024*/ 	.byte	0x04, 0x12
        /*0026*/ 	.short	(.L_7 - .L_6)
	.align		4
.L_6:
        /*0028*/ 	.word	index@(triton_poi_fused_add_native_batch_norm_backward_23)
        /*002c*/ 	.word	0x00000000
.L_7:


//--------------------- .nv.info.triton_poi_fused_add_native_batch_norm_backward_23 --------------------------
	.section	.nv.info.triton_poi_fused_add_native_batch_norm_backward_23,"",@"SHT_CUDA_INFO"
	.sectionflags	@""
	.align	4


	//----- nvinfo : EIATTR_CUDA_API_VERSION
	.align		4
        /*0000*/ 	.byte	0x04, 0x37
        /*0002*/ 	.short	(.L_9 - .L_8)
.L_8:
        /*0004*/ 	.word	0x0000007c


	//----- nvinfo : EIATTR_KPARAM_INFO
	.align		4
.L_9:
        /*0008*/ 	.byte	0x04, 0x17
        /*000a*/ 	.short	(.L_11 - .L_10)
.L_10:
        /*000c*/ 	.word	0x00000000
        /*0010*/ 	.short	0x0009
        /*0012*/ 	.short	0x0048
        /*0014*/ 	.byte	0x00, 0xf0, 0x11, 0x00


	//----- nvinfo : EIATTR_KPARAM_INFO
	.align		4
.L_11:
        /*0018*/ 	.byte	0x04, 0x17
        /*001a*/ 	.short	(.L_13 - .L_12)
.L_12:
        /*001c*/ 	.word	0x00000000
        /*0020*/ 	.short	0x0008
        /*0022*/ 	.short	0x0040
        /*0024*/ 	.byte	0x00, 0xf4, 0x21, 0x00


	//----- nvinfo : EIATTR_KPARAM_INFO
	.align		4
.L_13:
        /*0028*/ 	.byte	0x04, 0x17
        /*002a*/ 	.short	(.L_15 - .L_14)
.L_14:
        /*002c*/ 	.word	0x00000000
        /*0030*/ 	.short	0x0007
        /*0032*/ 	.short	0x0038
        /*0034*/ 	.byte	0x00, 0xf4, 0x21, 0x00


	//----- nvinfo : EIATTR_KPARAM_INFO
	.align		4
.L_15:
        /*0038*/ 	.byte	0x04, 0x17
        /*003a*/ 	.short	(.L_17 - .L_16)
.L_16:
        /*003c*/ 	.word	0x00000000
        /*0040*/ 	.short	0x0006
        /*0042*/ 	.short	0x0030
        /*0044*/ 	.byte	0x00, 0xf4, 0x21, 0x00


	//----- nvinfo : EIATTR_KPARAM_INFO
	.align		4
.L_17:
        /*0048*/ 	.byte	0x04, 0x17
        /*004a*/ 	.short	(.L_19 - .L_18)
.L_18:
        /*004c*/ 	.word	0x00000000
        /*0050*/ 	.short	0x0005
        /*0052*/ 	.short	0x0028
        /*0054*/ 	.byte	0x00, 0xf4, 0x21, 0x00


	//----- nvinfo : EIATTR_KPARAM_INFO
	.align		4
.L_19:
        /*0058*/ 	.byte	0x04, 0x17
        /*005a*/ 	.short	(.L_21 - .L_20)
.L_20:
        /*005c*/ 	.word	0x00000000
        /*0060*/ 	.short	0x0004
        /*0062*/ 	.short	0x0020
        /*0064*/ 	.byte	0x00, 0xf4, 0x21, 0x00


	//----- nvinfo : EIATTR_KPARAM_INFO
	.align		4
.L_21:
        /*0068*/ 	.byte	0x04, 0x17
        /*006a*/ 	.short	(.L_23 - .L_22)
.L_22:
        /*006c*/ 	.word	0x00000000
        /*0070*/ 	.short	0x0003
        /*0072*/ 	.short	0x0018
        /*0074*/ 	.byte	0x00, 0xf4, 0x21, 0x00


	//----- nvinfo : EIATTR_KPARAM_INFO
	.align		4
.L_23:
        /*0078*/ 	.byte	0x04, 0x17
        /*007a*/ 	.short	(.L_25 - .L_24)
.L_24:
        /*007c*/ 	.word	0x00000000
        /*0080*/ 	.short	0x0002
        /*0082*/ 	.short	0x0010
        /*0084*/ 	.byte	0x00, 0xf4, 0x21, 0x00


	//----- nvinfo : EIATTR_KPARAM_INFO
	.align		4
.L_25:
        /*0088*/ 	.byte	0x04, 0x17
        /*008a*/ 	.short	(.L_27 - .L_26)
.L_26:
        /*008c*/ 	.word	0x00000000
        /*0090*/ 	.short	0x0001
        /*0092*/ 	.short	0x0008
        /*0094*/ 	.byte	0x00, 0xf4, 0x21, 0x00


	//----- nvinfo : EIATTR_KPARAM_INFO
	.align		4
.L_27:
        /*0098*/ 	.byte	0x04, 0x17
        /*009a*/ 	.short	(.L_29 - .L_28)
.L_28:
        /*009c*/ 	.word	0x00000000
        /*00a0*/ 	.short	0x0000
        /*00a2*/ 	.short	0x0000
        /*00a4*/ 	.byte	0x00, 0xf4, 0x21, 0x00


	//----- nvinfo : EIATTR_SPARSE_MMA_MASK
	.align		4
.L_29:
        /*00a8*/ 	.byte	0x03, 0x50
        /*00aa*/ 	.short	0x0000


	//----- nvinfo : EIATTR_MAXREG_COUNT
	.align		4
        /*00ac*/ 	.byte	0x03, 0x1b
        /*00ae*/ 	.short	0x00ff


	//----- nvinfo : EIATTR_EXIT_INSTR_OFFSETS
	.align		4
        /*00b0*/ 	.byte	0x04, 0x1c
        /*00b2*/ 	.short	(.L_31 - .L_30)


	//   ....[0]....
.L_30:
        /*00b4*/ 	.word	0x00000340


	//----- nvinfo : EIATTR_REQNTID
	.align		4
.L_31:
        /*00b8*/ 	.byte	0x04, 0x10
        /*00ba*/ 	.short	(.L_33 - .L_32)
.L_32:
        /*00bc*/ 	.word	0x00000080
        /*00c0*/ 	.word	0x00000001
        /*00c4*/ 	.word	0x00000001


	//----- nvinfo : EIATTR_CBANK_PARAM_SIZE
	.align		4
.L_33:
        /*00c8*/ 	.byte	0x03, 0x19
        /*00ca*/ 	.short	0x004c


	//----- nvinfo : EIATTR_PARAM_CBANK
	.align		4
        /*00cc*/ 	.byte	0x04, 0x0a
        /*00ce*/ 	.short	(.L_35 - .L_34)
	.align		4
.L_34:
        /*00d0*/ 	.word	index@(.nv.constant0.triton_poi_fused_add_native_batch_norm_backward_23)
        /*00d4*/ 	.short	0x0210
        /*00d6*/ 	.short	0x004c


	//----- nvinfo : EIATTR_SW_WAR
	.align		4
.L_35:
        /*00d8*/ 	.byte	0x04, 0x36
        /*00da*/ 	.short	(.L_37 - .L_36)
.L_36:
        /*00dc*/ 	.word	0x00000008
.L_37:


//--------------------- .nv.callgraph             --------------------------
	.section	.nv.callgraph,"",@"SHT_CUDA_CALLGRAPH"
	.align	4
	.sectionentsize	8
	.align		4
        /*0000*/ 	.word	0x00000000
	.align		4
        /*0004*/ 	.word	0xffffffff
	.align		4
        /*0008*/ 	.word	0x00000000
	.align		4
        /*000c*/ 	.word	0xfffffffe
	.align		4
        /*0010*/ 	.word	0x00000000
	.align		4
        /*0014*/ 	.word	0xfffffffd
	.align		4
        /*0018*/ 	.word	0x00000000
	.align		4
        /*001c*/ 	.word	0xfffffffc


//--------------------- .text.triton_poi_fused_add_native_batch_norm_backward_23 --------------------------
	.section	.text.triton_poi_fused_add_native_batch_norm_backward_23,"ax",@progbits
	.align	128
        .global         triton_poi_fused_add_native_batch_norm_backward_23
        .type           triton_poi_fused_add_native_batch_norm_backward_23,@function
        .size           triton_poi_fused_add_native_batch_norm_backward_23,(.L_x_1 - triton_poi_fused_add_native_batch_norm_backward_23)
        .other          triton_poi_fused_add_native_batch_norm_backward_23,@"STO_CUDA_ENTRY STV_DEFAULT"
triton_poi_fused_add_native_batch_norm_backward_23:
.text.triton_poi_fused_add_native_batch_norm_backward_23:
[----:B------:R-:W-:Y:S01]  /*0000*/  LDC R1, c[0x0][0x28] ;  /* 0x00000a00ff017b82 */ /* 0x000fe20000000800 */
[----:B------:R-:W1:Y:S07]  /*0010*/  S2R R0, SR_TID.X ;  /* 0x0000000000007919 */ /* 0x000e6e0000002100 */
[----:B------:R-:W2:Y:S01]  /*0020*/  LDC.64 R14, c[0x0][0x220] ;  /* 0x00008800ff0e7b82 */ /* 0x000ea20000000a00 */
[----:B------:R-:W-:Y:S01]  /*0030*/  ULDC.64 UR4, c[0x0][0x208] ;  /* 0x0000820000047ab9 */ /* 0x000fe20000000a00 */
[----:B------:R-:W3:Y:S06]  /*0040*/  S2R R9, SR_CTAID.X ;  /* 0x0000000000097919 */ /* 0x000eec0000002500 */
[----:B------:R-:W4:Y:S08]  /*0050*/  LDC.64 R4, c[0x0][0x228] ;  /* 0x00008a00ff047b82 */ /* 0x000f300000000a00 */
[----:B------:R-:W5:Y:S08]  /*0060*/  LDC.64 R2, c[0x0][0x218] ;  /* 0x00008600ff027b82 */ /* 0x000f700000000a00 */
[----:B------:R-:W5:Y:S01]  /*0070*/  LDC.64 R12, c[0x0][0x240] ;  /* 0x00009000ff0c7b82 */ /* 0x000f620000000a00 */
[----:B-1----:R-:W-:-:S07]  /*0080*/  SHF.L.U32 R0, R0, 0x1, RZ ;  /* 0x0000000100007819 */ /* 0x002fce00000006ff */
[----:B------:R-:W1:Y:S01]  /*0090*/  LDC.64 R6, c[0x0][0x210] ;  /* 0x00008400ff067b82 */ /* 0x000e620000000a00 */
[----:B------:R-:W-:Y:S02]  /*00a0*/  LOP3.LUT R0, R0, 0xfe, RZ, 0xc0, !PT ;  /* 0x000000fe00007812 */ /* 0x000fe400078ec0ff */
[----:B---3--:R-:W-:Y:S02]  /*00b0*/  SHF.R.S32.HI R17, RZ, 0x17, R9 ;  /* 0x00000017ff117819 */ /* 0x008fe40000011409 */
[----:B------:R-:W-:-:S03]  /*00c0*/  LEA R0, R9, R0, 0x8 ;  /* 0x0000000009007211 */ /* 0x000fc600078e40ff */
[----:B------:R-:W3:Y:S01]  /*00d0*/  LDC.64 R10, c[0x0][0x238] ;  /* 0x00008e00ff0a7b82 */ /* 0x000ee20000000a00 */
[----:B------:R-:W-:Y:S01]  /*00e0*/  SGXT R17, R17, 0x1 ;  /* 0x000000011111781a */ /* 0x000fe20000000200 */
[----:B--2---:R-:W-:-:S03]  /*00f0*/  IMAD.WIDE R18, R0, 0x4, R14 ;  /* 0x0000000400127825 */ /* 0x004fc600078e020e */
[----:B------:R-:W-:-:S03]  /*0100*/  LEA.HI R17, R17, R0, RZ, 0x6 ;  /* 0x0000000011117211 */ /* 0x000fc600078f30ff */
[----:B------:R-:W2:Y:S01]  /*0110*/  LDC.64 R8, c[0x0][0x230] ;  /* 0x00008c00ff087b82 */ /* 0x000ea20000000a00 */
[----:B------:R-:W-:Y:S01]  /*0120*/  LOP3.LUT R17, R17, 0xffffffc0, RZ, 0xc0, !PT ;  /* 0xffffffc011117812 */ /* 0x000fe200078ec0ff */
[C---:B----4-:R-:W-:Y:S02]  /*0130*/  IMAD.WIDE R24, R0.reuse, 0x4, R4 ;  /* 0x0000000400187825 */ /* 0x050fe400078e0204 */
[----:B------:R4:W2:Y:S01]  /*0140*/  LDG.E.64 R4, desc[UR4][R18.64] ;  /* 0x0000000412047981 */ /* 0x0008a2000c1e1b00 */
[----:B------:R-:W-:Y:S01]  /*0150*/  IADD3 R15, R0, -R17, RZ ;  /* 0x80000011000f7210 */ /* 0x000fe20007ffe0ff */
[----:B-----5:R-:W-:Y:S02]  /*0160*/  IMAD.WIDE R22, R0, 0x4, R2 ;  /* 0x0000000400167825 */ /* 0x020fe400078e0202 */
[----:B------:R-:W5:Y:S02]  /*0170*/  LDG.E.64 R2, desc[UR4][R24.64] ;  /* 0x0000000418027981 */ /* 0x000f64000c1e1b00 */
[----:B0-----:R-:W-:-:S02]  /*0180*/  IMAD.WIDE R26, R15, 0x4, R12 ;  /* 0x000000040f1a7825 */ /* 0x001fc400078e020c */
[----:B------:R-:W5:Y:S02]  /*0190*/  LDG.E.64 R12, desc[UR4][R22.64] ;  /* 0x00000004160c7981 */ /* 0x000f64000c1e1b00 */
[----:B-1----:R-:W-:Y:S01]  /*01a0*/  IMAD.WIDE R6, R0, 0x4, R6 ;  /* 0x0000000400067825 */ /* 0x002fe200078e0206 */
[----:B----4-:R-:W0:Y:S03]  /*01b0*/  LDC.64 R18, c[0x0][0x248] ;  /* 0x00009200ff127b82 */ /* 0x010e260000000a00 */
[C---:B---3--:R-:W-:Y:S02]  /*01c0*/  IMAD.WIDE R16, R15.reuse, 0x4, R10 ;  /* 0x000000040f107825 */ /* 0x048fe400078e020a */
[----:B------:R-:W3:Y:S02]  /*01d0*/  LDG.E.EL.64 R10, desc[UR4][R26.64] ;  /* 0x000000041a0a7981 */ /* 0x000ee4000c2e1b00 */
[----:B--2---:R-:W-:-:S02]  /*01e0*/  IMAD.WIDE R20, R15, 0x4, R8 ;  /* 0x000000040f147825 */ /* 0x004fc400078e0208 */
[----:B------:R-:W2:Y:S01]  /*01f0*/  LDG.E.EL.64 R16, desc[UR4][R16.64] ;  /* 0x0000000410107981 */ /* 0x000ea2000c2e1b00 */
[----:B------:R-:W1:Y:S03]  /*0200*/  LDC.64 R14, c[0x0][0x250] ;  /* 0x00009400ff0e7b82 */ /* 0x000e660000000a00 */
[----:B------:R-:W4:Y:S04]  /*0210*/  LDG.E.64 R8, desc[UR4][R6.64] ;  /* 0x0000000406087981 */ /* 0x000f28000c1e1b00 */
[----:B------:R-:W2:Y:S01]  /*0220*/  LDG.E.EL.64 R20, desc[UR4][R20.64] ;  /* 0x0000000414147981 */ /* 0x000ea2000c2e1b00 */
[----:B0-----:R-:W-:-:S04]  /*0230*/  IMAD.WIDE R18, R0, 0x4, R18 ;  /* 0x0000000400127825 */ /* 0x001fc800078e0212 */
[----:B-1----:R-:W-:-:S04]  /*0240*/  IMAD.WIDE R14, R0, 0x4, R14 ;  /* 0x00000004000e7825 */ /* 0x002fc800078e020e */
[----:B-----5:R-:W-:Y:S01]  /*0250*/  FADD R25, R4, R2 ;  /* 0x0000000204197221 */ /* 0x020fe20000000000 */
[----:B------:R-:W-:-:S03]  /*0260*/  FADD R2, R5, R3 ;  /* 0x0000000305027221 */ /* 0x000fc60000000000 */
[--C-:B------:R-:W-:Y:S01]  /*0270*/  FADD R3, R12, R25.reuse ;  /* 0x000000190c037221 */ /* 0x100fe20000000000 */
[--C-:B------:R-:W-:Y:S01]  /*0280*/  FADD R4, R13, R2.reuse ;  /* 0x000000020d047221 */ /* 0x100fe20000000000 */
[----:B---3--:R-:W-:Y:S01]  /*0290*/  FADD R11, -R11, R2 ;  /* 0x000000020b0b7221 */ /* 0x008fe20000000100 */
[----:B------:R-:W-:Y:S01]  /*02a0*/  FADD R10, -R10, R25 ;  /* 0x000000190a0a7221 */ /* 0x000fe20000000100 */
[--C-:B----4-:R-:W-:Y:S01]  /*02b0*/  FADD R5, R8, R3.reuse ;  /* 0x0000000308057221 */ /* 0x110fe20000000000 */
[--C-:B------:R-:W-:Y:S01]  /*02c0*/  FADD R2, R9, R4.reuse ;  /* 0x0000000409027221 */ /* 0x100fe20000000000 */
[----:B--2---:R-:W-:Y:S01]  /*02d0*/  FADD R16, -R16, R3 ;  /* 0x0000000310107221 */ /* 0x004fe20000000100 */
[----:B------:R-:W-:Y:S01]  /*02e0*/  FADD R17, -R17, R4 ;  /* 0x0000000411117221 */ /* 0x000fe20000000100 */
[----:B------:R-:W-:Y:S01]  /*02f0*/  FADD R20, -R20, R5 ;  /* 0x0000000514147221 */ /* 0x000fe20000000100 */
[----:B------:R-:W-:-:S05]  /*0300*/  FADD R21, -R21, R2 ;  /* 0x0000000215157221 */ /* 0x000fca0000000100 */
[----:B------:R-:W-:Y:S04]  /*0310*/  STG.E.64 desc[UR4][R6.64], R20 ;  /* 0x0000001406007986 */ /* 0x000fe8000c101b04 */
[----:B------:R-:W-:Y:S04]  /*0320*/  STG.E.64 desc[UR4][R18.64], R16 ;  /* 0x0000001012007986 */ /* 0x000fe8000c101b04 */
[----:B------:R-:W-:Y:S01]  /*0330*/  STG.E.64 desc[UR4][R14.64], R10 ;  /* 0x0000000a0e007986 */ /* 0x000fe2000c101b04 */
[----:B------:R-:W-:Y:S05]  /*0340*/  EXIT ;  /* 0x000000000000794d */ /* 0x000fea0003800000 */
.L_x_0:
[----:B------:R-:W-:-:S00]  /*0350*/  BRA `(.L_x_0) ;  /* 0xfffffffc00fc7947 */ /* 0x000fc0000383ffff */
[----:B------:R-:W-:-:S00]  /*0360*/  NOP ;  /* 0x0000000000007918 */ /* 0x000fc00000000000 */
        /* <DEDUP_REMOVED lines=9> */
.L_x_1:


//--------------------- .nv.constant0.triton_poi_fused_add_native_batch_norm_backward_23 --------------------------
	.section	.nv.constant0.triton_poi_fused_add_native_batch_norm_backward_23,"a",@progbits
	.sectionflags	@""
	.align	4
.nv.constant0.triton_poi_fused_add_native_batch_norm_backward_23:
	.zero		604
